







.version 4.3
.target sm_30
.address_size 64


.extern .func (.param .b32 func_retval0) vprintf
(
.param .b64 vprintf_param_0,
.param .b64 vprintf_param_1
)
;
.global .align 1 .b8 $str[15] = {42, 42, 42, 42, 82, 82, 82, 82, 42, 42, 42, 42, 42, 10, 0};

.visible .entry _Z6tstfunPVj(
.param .u64 _Z6tstfunPVj_param_0
)
{
.reg .b32 %r<12>;
.reg .b64 %rd<8>;


ld.param.u64 %rd1, [_Z6tstfunPVj_param_0];
.loc 1 16 1
cvta.to.global.u64 %rd2, %rd1;
mov.u64 %rd3, $str;
cvta.global.u64 %rd4, %rd3;
mov.u64 %rd5, 0;
.loc 1 16 1

	{
.reg .b32 temp_param_reg;

	.param .b64 param0;
st.param.b64	[param0+0], %rd4;
.param .b64 param1;
st.param.b64	[param1+0], %rd5;
.param .b32 retval0;
call.uni (retval0), 
vprintf, 
(
param0, 
param1
);
ld.param.b32	%r1, [retval0+0];


	}
	.loc 1 17 1
mov.u32 %r2, %ntid.x;
mov.u32 %r3, %ctaid.x;
mov.u32 %r4, %tid.x;
mad.lo.s32 %r5, %r3, %r2, %r4;
.loc 1 20 1
mul.wide.s32 %rd6, %r5, 4;
add.s64 %rd7, %rd2, %rd6;
ld.volatile.global.u32 %r6, [%rd7];
add.s32 %r7, %r6, 4;
st.volatile.global.u32 [%rd7], %r7;
ld.volatile.global.u32 %r8, [%rd7];
add.s32 %r9, %r8, 4;
st.volatile.global.u32 [%rd7], %r9;
ld.volatile.global.u32 %r10, [%rd7];
add.s32 %r11, %r10, 4;
st.volatile.global.u32 [%rd7], %r11;
.loc 1 22 2
ret;
}

.file	1 "/home/arieleiz/gpu-race-detection-ae/poc/tstins4/tst1.cu", 1468270442, 1314



// ===== COMPILED SASS (sm_100) =====

	.target	sm_100

	.elftype	@"ET_EXEC"


//--------------------- .note.nv.tkinfo           --------------------------
	.section	.note.nv.tkinfo,"",@"SHT_NOTE"
	.sectionflags	@"SHF_NOTE_NV_TKINFO"
	.tkinfo
        /*0018*/ 	.word	0x00000002
        /*0030*/ 	.string	""
        /*0030*/ 	.string	"ptxas"
        /*0030*/ 	.string	"Cuda compilation tools, release 13.0, V13.0.88"
        /*0030*/ 	.string	"Build cuda_13.0.r13.0/compiler.36424714_0"
        /*0030*/ 	.string	"-arch sm_100 "



//--------------------- .note.nv.cuinfo           --------------------------
	.section	.note.nv.cuinfo,"",@"SHT_NOTE"
	.sectionflags	@"SHF_NOTE_NV_CUINFO"
        /*0018*/ 	.short	0x0002
        /*001a*/ 	.short	0x001e
        /*001c*/ 	.short	0x0082
	.zero		2


//--------------------- .nv.info                  --------------------------
	.section	.nv.info,"",@"SHT_CUDA_INFO"
	.align	4


	//----- nvinfo : EIATTR_REGCOUNT
	.align		4
        /*0000*/ 	.byte	0x04, 0x2f
        /*0002*/ 	.short	(.L_2 - .L_1)
	.align		4
.L_1:
        /*0004*/ 	.word	index@(_Z6tstfunPVj)
        /*0008*/ 	.word	0x00000018


	//----- nvinfo : EIATTR_FRAME_SIZE
	.align		4
.L_2:
        /*000c*/ 	.byte	0x04, 0x11
        /*000e*/ 	.short	(.L_4 - .L_3)
	.align		4
.L_3:
        /*0010*/ 	.word	index@(_Z6tstfunPVj)
        /*0014*/ 	.word	0x00000000


	//----- nvinfo : EIATTR_MIN_STACK_SIZE
	.align		4
.L_4:
        /*0018*/ 	.byte	0x04, 0x12
        /*001a*/ 	.short	(.L_6 - .L_5)
	.align		4
.L_5:
        /*001c*/ 	.word	index@(_Z6tstfunPVj)
        /*0020*/ 	.word	0x00000000
.L_6:


//--------------------- .nv.compat                --------------------------
	.section	.nv.compat,"",@"SHT_CUDA_COMPAT_INFO"
	.align	4
        /*0000*/ 	.byte	0x02, 0x09, 0x00, 0x00, 0x02, 0x02, 0x01, 0x00, 0x02, 0x05, 0x05, 0x00, 0x03, 0x07, 0x01, 0x01
        /*0010*/ 	.byte	0x02, 0x03, 0x00, 0x00, 0x02, 0x06, 0x01, 0x00, 0x04, 0x0b, 0x08, 0x00, 0x09, 0x00, 0x00, 0x00
        /*0020*/ 	.byte	0x00, 0x00, 0x00, 0x00


//--------------------- .nv.info._Z6tstfunPVj     --------------------------
	.section	.nv.info._Z6tstfunPVj,"",@"SHT_CUDA_INFO"
	.sectionflags	@""
	.align	4


	//----- nvinfo : EIATTR_CUDA_API_VERSION
	.align		4
        /*0000*/ 	.byte	0x04, 0x37
        /*0002*/ 	.short	(.L_8 - .L_7)
.L_7:
        /*0004*/ 	.word	0x00000082


	//----- nvinfo : EIATTR_KPARAM_INFO
	.align		4
.L_8:
        /*0008*/ 	.byte	0x04, 0x17
        /*000a*/ 	.short	(.L_10 - .L_9)
.L_9:
        /*000c*/ 	.word	0x00000000
        /*0010*/ 	.short	0x0000
        /*0012*/ 	.short	0x0000
        /*0014*/ 	.byte	0x00, 0xf0, 0x21, 0x00


	//----- nvinfo : EIATTR_SPARSE_MMA_MASK
	.align		4
.L_10:
        /*0018*/ 	.byte	0x03, 0x50
        /*001a*/ 	.short	0x0000


	//----- nvinfo : EIATTR_MAXREG_COUNT
	.align		4
        /*001c*/ 	.byte	0x03, 0x1b
        /*001e*/ 	.short	0x00ff


	//----- nvinfo : EIATTR_EXTERNS
	.align		4
        /*0020*/ 	.byte	0x04, 0x0f
        /*0022*/ 	.short	(.L_12 - .L_11)


	//   ....[0]....
	.align		4
.L_11:
        /*0024*/ 	.word	index@(vprintf)


	//----- nvinfo : EIATTR_MERCURY_ISA_VERSION
	.align		4
.L_12:
        /*0028*/ 	.byte	0x03, 0x5f
        /*002a*/ 	.short	0x0101


	//----- nvinfo : EIATTR_VRC_CTA_INIT_COUNT
	.align		4
        /*002c*/ 	.byte	0x02, 0x4a
	.zero		1
	.zero		1


	//----- nvinfo : EIATTR_SYSCALL_OFFSETS
	.align		4
        /*0030*/ 	.byte	0x04, 0x46
        /*0032*/ 	.short	(.L_14 - .L_13)


	//   ....[0]....
.L_13:
        /*0034*/ 	.word	0x00000090


	//----- nvinfo : EIATTR_EXIT_INSTR_OFFSETS
	.align		4
.L_14:
        /*0038*/ 	.byte	0x04, 0x1c
        /*003a*/ 	.short	(.L_16 - .L_15)


	//   ....[0]....
.L_15:
        /*003c*/ 	.word	0x00000190


	//----- nvinfo : EIATTR_CBANK_PARAM_SIZE
	.align		4
.L_16:
        /*0040*/ 	.byte	0x03, 0x19
        /*0042*/ 	.short	0x0008


	//----- nvinfo : EIATTR_PARAM_CBANK
	.align		4
        /*0044*/ 	.byte	0x04, 0x0a
        /*0046*/ 	.short	(.L_18 - .L_17)
	.align		4
.L_17:
        /*0048*/ 	.word	index@(.nv.constant0._Z6tstfunPVj)
        /*004c*/ 	.short	0x0380
        /*004e*/ 	.short	0x0008


	//----- nvinfo : EIATTR_SW_WAR
	.align		4
.L_18:
        /*0050*/ 	.byte	0x04, 0x36
        /*0052*/ 	.short	(.L_20 - .L_19)
.L_19:
        /*0054*/ 	.word	0x00000008
.L_20:


//--------------------- .nv.callgraph             --------------------------
	.section	.nv.callgraph,"",@"SHT_CUDA_CALLGRAPH"
	.align	4
	.sectionentsize	8
	.align		4
        /*0000*/ 	.word	0x00000000
	.align		4
        /*0004*/ 	.word	0xffffffff
	.align		4
        /*0008*/ 	.word	index@(_Z6tstfunPVj)
	.align		4
        /*000c*/ 	.word	index@(vprintf)
	.align		4
        /*0010*/ 	.word	0x00000000
	.align		4
        /*0014*/ 	.word	0xfffffffe
	.align		4
        /*0018*/ 	.word	0x00000000
	.align		4
        /*001c*/ 	.word	0xfffffffd
	.align		4
        /*0020*/ 	.word	0x00000000
	.align		4
        /*0024*/ 	.word	0xfffffffc


//--------------------- .nv.constant4             --------------------------
	.section	.nv.constant4,"a",@progbits
	.align	8
	.align		8
.nv.constant4:
        /*0000*/ 	.dword	vprintf
	.align		8
        /*0008*/ 	.dword	$str


//--------------------- .text._Z6tstfunPVj        --------------------------
	.section	.text._Z6tstfunPVj,"ax",@progbits
	.align	128
        .global         _Z6tstfunPVj
        .type           _Z6tstfunPVj,@function
        .size           _Z6tstfunPVj,(.L_x_2 - _Z6tstfunPVj)
        .other          _Z6tstfunPVj,@"STO_CUDA_ENTRY STV_DEFAULT"
_Z6tstfunPVj:
.text._Z6tstfunPVj:
[----:B------:R-:W0:Y:S01]  /*0000*/  LDC R1, c[0x0][0x37c] ;  /* 0x0000df00ff017b82 */ /* 0x000e220000000800 */
[----:B------:R-:W-:Y:S01]  /*0010*/  MOV R0, 0x0 ;  /* 0x0000000000007802 */ /* 0x000fe20000000f00 */
[----:B------:R-:W1:Y:S01]  /*0020*/  LDCU.64 UR4, c[0x4][0x8] ;  /* 0x01000100ff0477ac */ /* 0x000e620008000a00 */
[----:B------:R-:W-:-:S05]  /*0030*/  CS2R R6, SRZ ;  /* 0x0000000000067805 */ /* 0x000fca000001ff00 */
[----:B------:R2:W3:Y:S01]  /*0040*/  LDC.64 R2, c[0x4][R0] ;  /* 0x0100000000027b82 */ /* 0x0004e20000000a00 */
[----:B------:R-:W4:Y:S01]  /*0050*/  LDCU.64 UR36, c[0x0][0x358] ;  /* 0x00006b00ff2477ac */ /* 0x000f220008000a00 */
[----:B-1----:R-:W-:Y:S01]  /*0060*/  IMAD.U32 R4, RZ, RZ, UR4 ;  /* 0x00000004ff047e24 */ /* 0x002fe2000f8e00ff */
[----:B--2---:R-:W-:-:S07]  /*0070*/  MOV R5, UR5 ;  /* 0x0000000500057c02 */ /* 0x004fce0008000f00 */
[----:B------:R-:W-:-:S07]  /*0080*/  LEPC R20, `(.L_x_0) ;  /* 0x000000001014794e */ /* 0x000fce0000000000 */
[----:B0--34-:R-:W-:Y:S05]  /*0090*/  CALL.ABS.NOINC R2 ;  /* 0x0000000002007343 */ /* 0x019fea0003c00000 */
.L_x_0:
[----:B------:R-:W0:Y:S01]  /*00a0*/  S2R R5, SR_CTAID.X ;  /* 0x0000000000057919 */ /* 0x000e220000002500 */
[----:B------:R-:W1:Y:S01]  /*00b0*/  LDC.64 R2, c[0x0][0x380] ;  /* 0x0000e000ff027b82 */ /* 0x000e620000000a00 */
[----:B------:R-:W0:Y:S01]  /*00c0*/  LDCU UR4, c[0x0][0x360] ;  /* 0x00006c00ff0477ac */ /* 0x000e220008000800 */
[----:B------:R-:W0:Y:S02]  /*00d0*/  S2R R0, SR_TID.X ;  /* 0x0000000000007919 */ /* 0x000e240000002100 */
[----:B0-----:R-:W-:-:S04]  /*00e0*/  IMAD R5, R5, UR4, R0 ;  /* 0x0000000405057c24 */ /* 0x001fc8000f8e0200 */
[----:B-1----:R-:W-:-:S05]  /*00f0*/  IMAD.WIDE R2, R5, 0x4, R2 ;  /* 0x0000000405027825 */ /* 0x002fca00078e0202 */
[----:B------:R-:W2:Y:S02]  /*0100*/  LDG.E.STRONG.SYS R0, desc[UR36][R2.64] ;  /* 0x0000002402007981 */ /* 0x000ea4000c1f5900 */
[----:B--2---:R-:W-:-:S05]  /*0110*/  VIADD R5, R0, 0x4 ;  /* 0x0000000400057836 */ /* 0x004fca0000000000 */
[----:B------:R-:W-:Y:S04]  /*0120*/  STG.E.STRONG.SYS desc[UR36][R2.64], R5 ;  /* 0x0000000502007986 */ /* 0x000fe8000c115924 */
[----:B------:R-:W2:Y:S02]  /*0130*/  LDG.E.STRONG.SYS R0, desc[UR36][R2.64] ;  /* 0x0000002402007981 */ /* 0x000ea4000c1f5900 */
[----:B--2---:R-:W-:-:S05]  /*0140*/  IADD3 R7, PT, PT, R0, 0x4, RZ ;  /* 0x0000000400077810 */ /* 0x004fca0007ffe0ff */
[----:B------:R-:W-:Y:S04]  /*0150*/  STG.E.STRONG.SYS desc[UR36][R2.64], R7 ;  /* 0x0000000702007986 */ /* 0x000fe8000c115924 */
[----:B------:R-:W2:Y:S02]  /*0160*/  LDG.E.STRONG.SYS R0, desc[UR36][R2.64] ;  /* 0x0000002402007981 */ /* 0x000ea4000c1f5900 */
[----:B--2---:R-:W-:-:S05]  /*0170*/  VIADD R9, R0, 0x4 ;  /* 0x0000000400097836 */ /* 0x004fca0000000000 */
[----:B------:R-:W-:Y:S01]  /*0180*/  STG.E.STRONG.SYS desc[UR36][R2.64], R9 ;  /* 0x0000000902007986 */ /* 0x000fe2000c115924 */
[----:B------:R-:W-:Y:S05]  /*0190*/  EXIT ;  /* 0x000000000000794d */ /* 0x000fea0003800000 */
.L_x_1:
[----:B------:R-:W-:-:S00]  /*01a0*/  BRA `(.L_x_1) ;  /* 0xfffffffc00fc7947 */ /* 0x000fc0000383ffff */
[----:B------:R-:W-:-:S00]  /*01b0*/  NOP ;  /* 0x0000000000007918 */ /* 0x000fc00000000000 */
        /* <DEDUP_REMOVED lines=12> */
.L_x_2:


//--------------------- .nv.global.init           --------------------------
	.section	.nv.global.init,"aw",@progbits
.nv.global.init:
	.type		$str,@object
	.size		$str,(.L_0 - $str)
$str:
        /*0000*/ 	.byte	0x2a, 0x2a, 0x2a, 0x2a, 0x52, 0x52, 0x52, 0x52, 0x2a, 0x2a, 0x2a, 0x2a, 0x2a, 0x0a, 0x00
.L_0:


//--------------------- .nv.shared.reserved.0     --------------------------
	.section	.nv.shared.reserved.0,"aw",@nobits
	.weak		__nv_reservedSMEM_offset_0_alias
	.size		__nv_reservedSMEM_offset_0_alias, 0, 64
	.other		__nv_reservedSMEM_offset_0_alias,@"STO_CUDA_RESERVED_SHARED STV_DEFAULT"
__nv_reservedSMEM_offset_0_alias:
	.zero		0
	.zero		64


//--------------------- .nv.constant0._Z6tstfunPVj --------------------------
	.section	.nv.constant0._Z6tstfunPVj,"a",@progbits
	.sectionflags	@""
	.align	4
.nv.constant0._Z6tstfunPVj:
	.zero		904


//--------------------- SYMBOLS --------------------------

	.type		.nv.reservedSmem.offset0,@object
	.size		.nv.reservedSmem.offset0,0x4
	.type		vprintf,@function
